//
// Generated by NVIDIA NVVM Compiler
//
// Compiler Build ID: CL-36424714
// Cuda compilation tools, release 13.0, V13.0.88
// Based on NVVM 20.0.0
//

.version 9.0
.target sm_100
.address_size 64

	// .globl	_Z18nonCoalescedKernelPKfPfii

.visible .entry _Z18nonCoalescedKernelPKfPfii(
	.param .u64 .ptr .align 1 _Z18nonCoalescedKernelPKfPfii_param_0,
	.param .u64 .ptr .align 1 _Z18nonCoalescedKernelPKfPfii_param_1,
	.param .u32 _Z18nonCoalescedKernelPKfPfii_param_2,
	.param .u32 _Z18nonCoalescedKernelPKfPfii_param_3
)
{
	.reg .pred 	%p<2>;
	.reg .b32 	%r<9>;
	.reg .b32 	%f<3>;
	.reg .b64 	%rd<8>;

	ld.param.u64 	%rd1, [_Z18nonCoalescedKernelPKfPfii_param_0];
	ld.param.u64 	%rd2, [_Z18nonCoalescedKernelPKfPfii_param_1];
	ld.param.u32 	%r2, [_Z18nonCoalescedKernelPKfPfii_param_2];
	ld.param.u32 	%r3, [_Z18nonCoalescedKernelPKfPfii_param_3];
	mov.u32 	%r4, %tid.x;
	mov.u32 	%r5, %ctaid.x;
	mov.u32 	%r6, %ntid.x;
	mad.lo.s32 	%r1, %r5, %r6, %r4;
	setp.ge.s32 	%p1, %r1, %r2;
	@%p1 bra 	$L__BB0_2;
	cvta.to.global.u64 	%rd3, %rd1;
	cvta.to.global.u64 	%rd4, %rd2;
	mul.lo.s32 	%r7, %r3, %r1;
	rem.s32 	%r8, %r7, %r2;
	mul.wide.s32 	%rd5, %r8, 4;
	add.s64 	%rd6, %rd3, %rd5;
	ld.global.f32 	%f1, [%rd6];
	add.f32 	%f2, %f1, %f1;
	add.s64 	%rd7, %rd4, %rd5;
	st.global.f32 	[%rd7], %f2;
$L__BB0_2:
	ret;

}


// ===== COMPILED SASS (sm_100) =====

	.target	sm_100

	.elftype	@"ET_EXEC"


//--------------------- .note.nv.tkinfo           --------------------------
	.section	.note.nv.tkinfo,"",@"SHT_NOTE"
	.sectionflags	@"SHF_NOTE_NV_TKINFO"
	.tkinfo
        /*0018*/ 	.word	0x00000002
        /*0030*/ 	.string	""
        /*0030*/ 	.string	"ptxas"
        /*0030*/ 	.string	"Cuda compilation tools, release 13.0, V13.0.88"
        /*0030*/ 	.string	"Build cuda_13.0.r13.0/compiler.36424714_0"
        /*0030*/ 	.string	"-arch sm_100 -m 64 "



//--------------------- .note.nv.cuinfo           --------------------------
	.section	.note.nv.cuinfo,"",@"SHT_NOTE"
	.sectionflags	@"SHF_NOTE_NV_CUINFO"
        /*0018*/ 	.short	0x0002
        /*001a*/ 	.short	0x0064
        /*001c*/ 	.short	0x0082
	.zero		2


//--------------------- .nv.info                  --------------------------
	.section	.nv.info,"",@"SHT_CUDA_INFO"
	.align	4


	//----- nvinfo : EIATTR_REGCOUNT
	.align		4
        /*0000*/ 	.byte	0x04, 0x2f
        /*0002*/ 	.short	(.L_1 - .L_0)
	.align		4
.L_0:
        /*0004*/ 	.word	index@(_Z18nonCoalescedKernelPKfPfii)
        /*0008*/ 	.word	0x0000000c


	//----- nvinfo : EIATTR_FRAME_SIZE
	.align		4
.L_1:
        /*000c*/ 	.byte	0x04, 0x11
        /*000e*/ 	.short	(.L_3 - .L_2)
	.align		4
.L_2:
        /*0010*/ 	.word	index@(_Z18nonCoalescedKernelPKfPfii)
        /*0014*/ 	.word	0x00000000


	//----- nvinfo : EIATTR_MIN_STACK_SIZE
	.align		4
.L_3:
        /*0018*/ 	.byte	0x04, 0x12
        /*001a*/ 	.short	(.L_5 - .L_4)
	.align		4
.L_4:
        /*001c*/ 	.word	index@(_Z18nonCoalescedKernelPKfPfii)
        /*0020*/ 	.word	0x00000000
.L_5:


//--------------------- .nv.compat                --------------------------
	.section	.nv.compat,"",@"SHT_CUDA_COMPAT_INFO"
	.align	4
        /*0000*/ 	.byte	0x02, 0x09, 0x00, 0x00, 0x02, 0x02, 0x01, 0x00, 0x02, 0x05, 0x05, 0x00, 0x03, 0x07, 0x01, 0x01
        /*0010*/ 	.byte	0x02, 0x03, 0x00, 0x00, 0x02, 0x06, 0x01, 0x00, 0x04, 0x0b, 0x08, 0x00, 0x09, 0x00, 0x00, 0x00
        /*0020*/ 	.byte	0x00, 0x00, 0x00, 0x00


//--------------------- .nv.info._Z18nonCoalescedKernelPKfPfii --------------------------
	.section	.nv.info._Z18nonCoalescedKernelPKfPfii,"",@"SHT_CUDA_INFO"
	.sectionflags	@""
	.align	4


	//----- nvinfo : EIATTR_CUDA_API_VERSION
	.align		4
        /*0000*/ 	.byte	0x04, 0x37
        /*0002*/ 	.short	(.L_7 - .L_6)
.L_6:
        /*0004*/ 	.word	0x00000082


	//----- nvinfo : EIATTR_KPARAM_INFO
	.align		4
.L_7:
        /*0008*/ 	.byte	0x04, 0x17
        /*000a*/ 	.short	(.L_9 - .L_8)
.L_8:
        /*000c*/ 	.word	0x00000000
        /*0010*/ 	.short	0x0003
        /*0012*/ 	.short	0x0014
        /*0014*/ 	.byte	0x00, 0xf0, 0x11, 0x00


	//----- nvinfo : EIATTR_KPARAM_INFO
	.align		4
.L_9:
        /*0018*/ 	.byte	0x04, 0x17
        /*001a*/ 	.short	(.L_11 - .L_10)
.L_10:
        /*001c*/ 	.word	0x00000000
        /*0020*/ 	.short	0x0002
        /*0022*/ 	.short	0x0010
        /*0024*/ 	.byte	0x00, 0xf0, 0x11, 0x00


	//----- nvinfo : EIATTR_KPARAM_INFO
	.align		4
.L_11:
        /*0028*/ 	.byte	0x04, 0x17
        /*002a*/ 	.short	(.L_13 - .L_12)
.L_12:
        /*002c*/ 	.word	0x00000000
        /*0030*/ 	.short	0x0001
        /*0032*/ 	.short	0x0008
        /*0034*/ 	.byte	0x00, 0xf5, 0x21, 0x00


	//----- nvinfo : EIATTR_KPARAM_INFO
	.align		4
.L_13:
        /*0038*/ 	.byte	0x04, 0x17
        /*003a*/ 	.short	(.L_15 - .L_14)
.L_14:
        /*003c*/ 	.word	0x00000000
        /*0040*/ 	.short	0x0000
        /*0042*/ 	.short	0x0000
        /*0044*/ 	.byte	0x00, 0xf5, 0x21, 0x00


	//----- nvinfo : EIATTR_SPARSE_MMA_MASK
	.align		4
.L_15:
        /*0048*/ 	.byte	0x03, 0x50
        /*004a*/ 	.short	0x0000


	//----- nvinfo : EIATTR_MAXREG_COUNT
	.align		4
        /*004c*/ 	.byte	0x03, 0x1b
        /*004e*/ 	.short	0x00ff


	//----- nvinfo : EIATTR_MERCURY_ISA_VERSION
	.align		4
        /*0050*/ 	.byte	0x03, 0x5f
        /*0052*/ 	.short	0x0101


	//----- nvinfo : EIATTR_VRC_CTA_INIT_COUNT
	.align		4
        /*0054*/ 	.byte	0x02, 0x4a
	.zero		1
	.zero		1


	//----- nvinfo : EIATTR_EXIT_INSTR_OFFSETS
	.align		4
        /*0058*/ 	.byte	0x04, 0x1c
        /*005a*/ 	.short	(.L_17 - .L_16)


	//   ....[0]....
.L_16:
        /*005c*/ 	.word	0x00000070


	//   ....[1]....
        /*0060*/ 	.word	0x00000280


	//----- nvinfo : EIATTR_CBANK_PARAM_SIZE
	.align		4
.L_17:
        /*0064*/ 	.byte	0x03, 0x19
        /*0066*/ 	.short	0x0018


	//----- nvinfo : EIATTR_PARAM_CBANK
	.align		4
        /*0068*/ 	.byte	0x04, 0x0a
        /*006a*/ 	.short	(.L_19 - .L_18)
	.align		4
.L_18:
        /*006c*/ 	.word	index@(.nv.constant0._Z18nonCoalescedKernelPKfPfii)
        /*0070*/ 	.short	0x0380
        /*0072*/ 	.short	0x0018


	//----- nvinfo : EIATTR_SW_WAR
	.align		4
.L_19:
        /*0074*/ 	.byte	0x04, 0x36
        /*0076*/ 	.short	(.L_21 - .L_20)
.L_20:
        /*0078*/ 	.word	0x00000008
.L_21:


//--------------------- .nv.callgraph             --------------------------
	.section	.nv.callgraph,"",@"SHT_CUDA_CALLGRAPH"
	.align	4
	.sectionentsize	8
	.align		4
        /*0000*/ 	.word	0x00000000
	.align		4
        /*0004*/ 	.word	0xffffffff
	.align		4
        /*0008*/ 	.word	0x00000000
	.align		4
        /*000c*/ 	.word	0xfffffffe
	.align		4
        /*0010*/ 	.word	0x00000000
	.align		4
        /*0014*/ 	.word	0xfffffffd
	.align		4
        /*0018*/ 	.word	0x00000000
	.align		4
        /*001c*/ 	.word	0xfffffffc


//--------------------- .text._Z18nonCoalescedKernelPKfPfii --------------------------
	.section	.text._Z18nonCoalescedKernelPKfPfii,"ax",@progbits
	.align	128
        .global         _Z18nonCoalescedKernelPKfPfii
        .type           _Z18nonCoalescedKernelPKfPfii,@function
        .size           _Z18nonCoalescedKernelPKfPfii,(.L_x_1 - _Z18nonCoalescedKernelPKfPfii)
        .other          _Z18nonCoalescedKernelPKfPfii,@"STO_CUDA_ENTRY STV_DEFAULT"
_Z18nonCoalescedKernelPKfPfii:
.text._Z18nonCoalescedKernelPKfPfii:
[----:B------:R-:W-:Y:S01]  /*0000*/  LDC R1, c[0x0][0x37c] ;  /* 0x0000df00ff017b82 */ /* 0x000fe20000000800 */
[----:B------:R-:W0:Y:S07]  /*0010*/  S2R R0, SR_TID.X ;  /* 0x0000000000007919 */ /* 0x000e2e0000002100 */
[----:B------:R-:W0:Y:S08]  /*0020*/  S2UR UR4, SR_CTAID.X ;  /* 0x00000000000479c3 */ /* 0x000e300000002500 */
[----:B------:R-:W0:Y:S08]  /*0030*/  LDC R3, c[0x0][0x360] ;  /* 0x0000d800ff037b82 */ /* 0x000e300000000800 */
[----:B------:R-:W1:Y:S01]  /*0040*/  LDC R5, c[0x0][0x390] ;  /* 0x0000e400ff057b82 */ /* 0x000e620000000800 */
[----:B0-----:R-:W-:-:S05]  /*0050*/  IMAD R0, R3, UR4, R0 ;  /* 0x0000000403007c24 */ /* 0x001fca000f8e0200 */
[----:B-1----:R-:W-:-:S13]  /*0060*/  ISETP.GE.AND P0, PT, R0, R5, PT ;  /* 0x000000050000720c */ /* 0x002fda0003f06270 */
[----:B------:R-:W-:Y:S05]  /*0070*/  @P0 EXIT ;  /* 0x000000000000094d */ /* 0x000fea0003800000 */
[----:B------:R-:W-:Y:S01]  /*0080*/  IABS R7, R5 ;  /* 0x0000000500077213 */ /* 0x000fe20000000000 */
[----:B------:R-:W0:Y:S03]  /*0090*/  LDCU UR4, c[0x0][0x394] ;  /* 0x00007280ff0477ac */ /* 0x000e260008000800 */
[----:B------:R-:W1:Y:S08]  /*00a0*/  I2F.RP R4, R7 ;  /* 0x0000000700047306 */ /* 0x000e700000209400 */
[----:B-1----:R-:W1:Y:S01]  /*00b0*/  MUFU.RCP R4, R4 ;  /* 0x0000000400047308 */ /* 0x002e620000001000 */
[----:B0-----:R-:W-:Y:S01]  /*00c0*/  IMAD R0, R0, UR4, RZ ;  /* 0x0000000400007c24 */ /* 0x001fe2000f8e02ff */
[----:B------:R-:W0:Y:S04]  /*00d0*/  LDCU.64 UR4, c[0x0][0x358] ;  /* 0x00006b00ff0477ac */ /* 0x000e280008000a00 */
[----:B------:R-:W-:-:S02]  /*00e0*/  ISETP.GE.AND P2, PT, R0, RZ, PT ;  /* 0x000000ff0000720c */ /* 0x000fc40003f46270 */
[----:B-1----:R-:W-:Y:S02]  /*00f0*/  IADD3 R2, PT, PT, R4, 0xffffffe, RZ ;  /* 0x0ffffffe04027810 */ /* 0x002fe40007ffe0ff */
[----:B------:R-:W-:Y:S02]  /*0100*/  IABS R4, R0 ;  /* 0x0000000000047213 */ /* 0x000fe40000000000 */
[----:B------:R1:W2:Y:S02]  /*0110*/  F2I.FTZ.U32.TRUNC.NTZ R3, R2 ;  /* 0x0000000200037305 */ /* 0x0002a4000021f000 */
[----:B-1----:R-:W-:Y:S02]  /*0120*/  HFMA2 R2, -RZ, RZ, 0, 0 ;  /* 0x00000000ff027431 */ /* 0x002fe400000001ff */
[----:B--2---:R-:W-:-:S04]  /*0130*/  IMAD.MOV R6, RZ, RZ, -R3 ;  /* 0x000000ffff067224 */ /* 0x004fc800078e0a03 */
[----:B------:R-:W-:-:S04]  /*0140*/  IMAD R9, R6, R7, RZ ;  /* 0x0000000706097224 */ /* 0x000fc800078e02ff */
[----:B------:R-:W-:-:S06]  /*0150*/  IMAD.HI.U32 R3, R3, R9, R2 ;  /* 0x0000000903037227 */ /* 0x000fcc00078e0002 */
[----:B------:R-:W-:-:S04]  /*0160*/  IMAD.HI.U32 R3, R3, R4, RZ ;  /* 0x0000000403037227 */ /* 0x000fc800078e00ff */
[----:B------:R-:W-:-:S04]  /*0170*/  IMAD.MOV R3, RZ, RZ, -R3 ;  /* 0x000000ffff037224 */ /* 0x000fc800078e0a03 */
[C---:B------:R-:W-:Y:S02]  /*0180*/  IMAD R4, R7.reuse, R3, R4 ;  /* 0x0000000307047224 */ /* 0x040fe400078e0204 */
[----:B------:R-:W1:Y:S03]  /*0190*/  LDC.64 R2, c[0x0][0x380] ;  /* 0x0000e000ff027b82 */ /* 0x000e660000000a00 */
[----:B------:R-:W-:-:S13]  /*01a0*/  ISETP.GT.U32.AND P0, PT, R7, R4, PT ;  /* 0x000000040700720c */ /* 0x000fda0003f04070 */
[----:B------:R-:W-:Y:S02]  /*01b0*/  @!P0 IADD3 R4, PT, PT, R4, -R7, RZ ;  /* 0x8000000704048210 */ /* 0x000fe40007ffe0ff */
[----:B------:R-:W-:Y:S02]  /*01c0*/  ISETP.NE.AND P0, PT, R5, RZ, PT ;  /* 0x000000ff0500720c */ /* 0x000fe40003f05270 */
[----:B------:R-:W-:-:S13]  /*01d0*/  ISETP.GT.U32.AND P1, PT, R7, R4, PT ;  /* 0x000000040700720c */ /* 0x000fda0003f24070 */
[----:B------:R-:W-:-:S05]  /*01e0*/  @!P1 IMAD.IADD R4, R4, 0x1, -R7 ;  /* 0x0000000104049824 */ /* 0x000fca00078e0a07 */
[----:B------:R-:W-:-:S04]  /*01f0*/  MOV R7, R4 ;  /* 0x0000000400077202 */ /* 0x000fc80000000f00 */
[----:B------:R-:W-:Y:S02]  /*0200*/  @!P2 IADD3 R7, PT, PT, -R7, RZ, RZ ;  /* 0x000000ff0707a210 */ /* 0x000fe40007ffe1ff */
[----:B------:R-:W-:Y:S02]  /*0210*/  @!P0 LOP3.LUT R7, RZ, R5, RZ, 0x33, !PT ;  /* 0x00000005ff078212 */ /* 0x000fe400078e33ff */
[----:B------:R-:W2:Y:S03]  /*0220*/  LDC.64 R4, c[0x0][0x388] ;  /* 0x0000e200ff047b82 */ /* 0x000ea60000000a00 */
[----:B-1----:R-:W-:-:S06]  /*0230*/  IMAD.WIDE R2, R7, 0x4, R2 ;  /* 0x0000000407027825 */ /* 0x002fcc00078e0202 */
[----:B0-----:R-:W3:Y:S01]  /*0240*/  LDG.E R2, desc[UR4][R2.64] ;  /* 0x0000000402027981 */ /* 0x001ee2000c1e1900 */
[----:B--2---:R-:W-:-:S04]  /*0250*/  IMAD.WIDE R4, R7, 0x4, R4 ;  /* 0x0000000407047825 */ /* 0x004fc800078e0204 */
[----:B---3--:R-:W-:-:S05]  /*0260*/  FADD R7, R2, R2 ;  /* 0x0000000202077221 */ /* 0x008fca0000000000 */
[----:B------:R-:W-:Y:S01]  /*0270*/  STG.E desc[UR4][R4.64], R7 ;  /* 0x0000000704007986 */ /* 0x000fe2000c101904 */
[----:B------:R-:W-:Y:S05]  /*0280*/  EXIT ;  /* 0x000000000000794d */ /* 0x000fea0003800000 */
.L_x_0:
[----:B------:R-:W-:-:S00]  /*0290*/  BRA `(.L_x_0) ;  /* 0xfffffffc00fc7947 */ /* 0x000fc0000383ffff */
[----:B------:R-:W-:-:S00]  /*02a0*/  NOP ;  /* 0x0000000000007918 */ /* 0x000fc00000000000 */
        /* <DEDUP_REMOVED lines=13> */
.L_x_1:


//--------------------- .nv.shared.reserved.0     --------------------------
	.section	.nv.shared.reserved.0,"aw",@nobits
	.weak		__nv_reservedSMEM_offset_0_alias
	.size		__nv_reservedSMEM_offset_0_alias, 0, 64
	.other		__nv_reservedSMEM_offset_0_alias,@"STO_CUDA_RESERVED_SHARED STV_DEFAULT"
__nv_reservedSMEM_offset_0_alias:
	.zero		0
	.zero		64


//--------------------- .nv.constant0._Z18nonCoalescedKernelPKfPfii --------------------------
	.section	.nv.constant0._Z18nonCoalescedKernelPKfPfii,"a",@progbits
	.sectionflags	@""
	.align	4
.nv.constant0._Z18nonCoalescedKernelPKfPfii:
	.zero		920


//--------------------- SYMBOLS --------------------------

	.type		.nv.reservedSmem.offset0,@object
	.size		.nv.reservedSmem.offset0,0x4
